//
// Generated by NVIDIA NVVM Compiler
//
// Compiler Build ID: CL-36424714
// Cuda compilation tools, release 13.0, V13.0.88
// Based on NVVM 20.0.0
//

.version 9.0
.target sm_100
.address_size 64

	// .globl	_Z19setup_counts_kernelPiPKji
.global .align 1 .b8 _ZN34_INTERNAL_bf9cfacb_4_k_cu_9ff1812c4cuda3std3__45__cpo5beginE[1];
.global .align 1 .b8 _ZN34_INTERNAL_bf9cfacb_4_k_cu_9ff1812c4cuda3std3__45__cpo3endE[1];
.global .align 1 .b8 _ZN34_INTERNAL_bf9cfacb_4_k_cu_9ff1812c4cuda3std3__45__cpo6cbeginE[1];
.global .align 1 .b8 _ZN34_INTERNAL_bf9cfacb_4_k_cu_9ff1812c4cuda3std3__45__cpo4cendE[1];
.global .align 1 .b8 _ZN34_INTERNAL_bf9cfacb_4_k_cu_9ff1812c4cuda3std3__45__cpo6rbeginE[1];
.global .align 1 .b8 _ZN34_INTERNAL_bf9cfacb_4_k_cu_9ff1812c4cuda3std3__45__cpo4rendE[1];
.global .align 1 .b8 _ZN34_INTERNAL_bf9cfacb_4_k_cu_9ff1812c4cuda3std3__45__cpo7crbeginE[1];
.global .align 1 .b8 _ZN34_INTERNAL_bf9cfacb_4_k_cu_9ff1812c4cuda3std3__45__cpo5crendE[1];
.global .align 1 .b8 _ZN34_INTERNAL_bf9cfacb_4_k_cu_9ff1812c4cuda3std3__436_GLOBAL__N__bf9cfacb_4_k_cu_9ff1812c6ignoreE[1];
.global .align 1 .b8 _ZN34_INTERNAL_bf9cfacb_4_k_cu_9ff1812c4cuda3std3__419piecewise_constructE[1];
.global .align 1 .b8 _ZN34_INTERNAL_bf9cfacb_4_k_cu_9ff1812c4cuda3std3__48in_placeE[1];
.global .align 1 .b8 _ZN34_INTERNAL_bf9cfacb_4_k_cu_9ff1812c4cuda3std3__420unreachable_sentinelE[1];
.global .align 1 .b8 _ZN34_INTERNAL_bf9cfacb_4_k_cu_9ff1812c4cuda3std3__47nulloptE[1];
.global .align 1 .b8 _ZN34_INTERNAL_bf9cfacb_4_k_cu_9ff1812c4cuda3std3__48unexpectE[1];
.global .align 1 .b8 _ZN34_INTERNAL_bf9cfacb_4_k_cu_9ff1812c4cuda3std6ranges3__45__cpo4swapE[1];
.global .align 1 .b8 _ZN34_INTERNAL_bf9cfacb_4_k_cu_9ff1812c4cuda3std6ranges3__45__cpo9iter_moveE[1];
.global .align 1 .b8 _ZN34_INTERNAL_bf9cfacb_4_k_cu_9ff1812c4cuda3std6ranges3__45__cpo5beginE[1];
.global .align 1 .b8 _ZN34_INTERNAL_bf9cfacb_4_k_cu_9ff1812c4cuda3std6ranges3__45__cpo3endE[1];
.global .align 1 .b8 _ZN34_INTERNAL_bf9cfacb_4_k_cu_9ff1812c4cuda3std6ranges3__45__cpo6cbeginE[1];
.global .align 1 .b8 _ZN34_INTERNAL_bf9cfacb_4_k_cu_9ff1812c4cuda3std6ranges3__45__cpo4cendE[1];
.global .align 1 .b8 _ZN34_INTERNAL_bf9cfacb_4_k_cu_9ff1812c4cuda3std6ranges3__45__cpo7advanceE[1];
.global .align 1 .b8 _ZN34_INTERNAL_bf9cfacb_4_k_cu_9ff1812c4cuda3std6ranges3__45__cpo9iter_swapE[1];
.global .align 1 .b8 _ZN34_INTERNAL_bf9cfacb_4_k_cu_9ff1812c4cuda3std6ranges3__45__cpo4nextE[1];
.global .align 1 .b8 _ZN34_INTERNAL_bf9cfacb_4_k_cu_9ff1812c4cuda3std6ranges3__45__cpo4prevE[1];
.global .align 1 .b8 _ZN34_INTERNAL_bf9cfacb_4_k_cu_9ff1812c4cuda3std6ranges3__45__cpo4dataE[1];
.global .align 1 .b8 _ZN34_INTERNAL_bf9cfacb_4_k_cu_9ff1812c4cuda3std6ranges3__45__cpo5cdataE[1];
.global .align 1 .b8 _ZN34_INTERNAL_bf9cfacb_4_k_cu_9ff1812c4cuda3std6ranges3__45__cpo4sizeE[1];
.global .align 1 .b8 _ZN34_INTERNAL_bf9cfacb_4_k_cu_9ff1812c4cuda3std6ranges3__45__cpo5ssizeE[1];
.global .align 1 .b8 _ZN34_INTERNAL_bf9cfacb_4_k_cu_9ff1812c4cuda3std6ranges3__45__cpo8distanceE[1];
.global .align 1 .b8 _ZN34_INTERNAL_bf9cfacb_4_k_cu_9ff1812c6thrust24THRUST_300001_SM_1000_NS6system6detail10sequential3seqE[1];
.global .align 1 .b8 _ZN34_INTERNAL_bf9cfacb_4_k_cu_9ff1812c6thrust24THRUST_300001_SM_1000_NS12placeholders2_1E[1];
.global .align 1 .b8 _ZN34_INTERNAL_bf9cfacb_4_k_cu_9ff1812c6thrust24THRUST_300001_SM_1000_NS12placeholders2_2E[1];
.global .align 1 .b8 _ZN34_INTERNAL_bf9cfacb_4_k_cu_9ff1812c6thrust24THRUST_300001_SM_1000_NS12placeholders2_3E[1];
.global .align 1 .b8 _ZN34_INTERNAL_bf9cfacb_4_k_cu_9ff1812c6thrust24THRUST_300001_SM_1000_NS12placeholders2_4E[1];
.global .align 1 .b8 _ZN34_INTERNAL_bf9cfacb_4_k_cu_9ff1812c6thrust24THRUST_300001_SM_1000_NS12placeholders2_5E[1];
.global .align 1 .b8 _ZN34_INTERNAL_bf9cfacb_4_k_cu_9ff1812c6thrust24THRUST_300001_SM_1000_NS12placeholders2_6E[1];
.global .align 1 .b8 _ZN34_INTERNAL_bf9cfacb_4_k_cu_9ff1812c6thrust24THRUST_300001_SM_1000_NS12placeholders2_7E[1];
.global .align 1 .b8 _ZN34_INTERNAL_bf9cfacb_4_k_cu_9ff1812c6thrust24THRUST_300001_SM_1000_NS12placeholders2_8E[1];
.global .align 1 .b8 _ZN34_INTERNAL_bf9cfacb_4_k_cu_9ff1812c6thrust24THRUST_300001_SM_1000_NS12placeholders2_9E[1];
.global .align 1 .b8 _ZN34_INTERNAL_bf9cfacb_4_k_cu_9ff1812c6thrust24THRUST_300001_SM_1000_NS12placeholders3_10E[1];

.visible .entry _Z19setup_counts_kernelPiPKji(
	.param .u64 .ptr .align 1 _Z19setup_counts_kernelPiPKji_param_0,
	.param .u64 .ptr .align 1 _Z19setup_counts_kernelPiPKji_param_1,
	.param .u32 _Z19setup_counts_kernelPiPKji_param_2
)
{
	.reg .pred 	%p<3>;
	.reg .b32 	%r<13>;
	.reg .b64 	%rd<9>;

	ld.param.u64 	%rd3, [_Z19setup_counts_kernelPiPKji_param_0];
	ld.param.u64 	%rd4, [_Z19setup_counts_kernelPiPKji_param_1];
	ld.param.u32 	%r6, [_Z19setup_counts_kernelPiPKji_param_2];
	mov.u32 	%r7, %tid.x;
	mov.u32 	%r8, %ctaid.x;
	mov.u32 	%r1, %ntid.x;
	mad.lo.s32 	%r12, %r8, %r1, %r7;
	setp.ge.s32 	%p1, %r12, %r6;
	@%p1 bra 	$L__BB0_3;
	mov.u32 	%r9, %nctaid.x;
	mul.lo.s32 	%r3, %r1, %r9;
	cvta.to.global.u64 	%rd1, %rd4;
	cvta.to.global.u64 	%rd2, %rd3;
$L__BB0_2:
	mul.wide.s32 	%rd5, %r12, 4;
	add.s64 	%rd6, %rd1, %rd5;
	ld.global.nc.u32 	%r10, [%rd6];
	mul.wide.u32 	%rd7, %r10, 4;
	add.s64 	%rd8, %rd2, %rd7;
	atom.global.add.u32 	%r11, [%rd8], 1;
	add.s32 	%r12, %r12, %r3;
	setp.lt.s32 	%p2, %r12, %r6;
	@%p2 bra 	$L__BB0_2;
$L__BB0_3:
	ret;

}
	// .globl	_Z18setup_flags_kernelPKiPji
.visible .entry _Z18setup_flags_kernelPKiPji(
	.param .u64 .ptr .align 1 _Z18setup_flags_kernelPKiPji_param_0,
	.param .u64 .ptr .align 1 _Z18setup_flags_kernelPKiPji_param_1,
	.param .u32 _Z18setup_flags_kernelPKiPji_param_2
)
{
	.reg .pred 	%p<4>;
	.reg .b32 	%r<13>;
	.reg .b64 	%rd<8>;

	ld.param.u64 	%rd3, [_Z18setup_flags_kernelPKiPji_param_0];
	ld.param.u64 	%rd4, [_Z18setup_flags_kernelPKiPji_param_1];
	ld.param.u32 	%r6, [_Z18setup_flags_kernelPKiPji_param_2];
	mov.u32 	%r7, %tid.x;
	mov.u32 	%r8, %ctaid.x;
	mov.u32 	%r1, %ntid.x;
	mad.lo.s32 	%r12, %r8, %r1, %r7;
	setp.ge.s32 	%p1, %r12, %r6;
	@%p1 bra 	$L__BB1_3;
	mov.u32 	%r9, %nctaid.x;
	mul.lo.s32 	%r3, %r1, %r9;
	cvta.to.global.u64 	%rd1, %rd3;
	cvta.to.global.u64 	%rd2, %rd4;
$L__BB1_2:
	mul.wide.s32 	%rd5, %r12, 4;
	add.s64 	%rd6, %rd1, %rd5;
	ld.global.nc.u32 	%r10, [%rd6];
	setp.eq.s32 	%p2, %r10, 0;
	selp.s32 	%r11, -1, 0, %p2;
	add.s64 	%rd7, %rd2, %rd5;
	st.global.u32 	[%rd7], %r11;
	add.s32 	%r12, %r12, %r3;
	setp.lt.s32 	%p3, %r12, %r6;
	@%p3 bra 	$L__BB1_2;
$L__BB1_3:
	ret;

}
	// .globl	_ZN3cub18CUB_300001_SM_10006detail11EmptyKernelIvEEvv
.visible .entry _ZN3cub18CUB_300001_SM_10006detail11EmptyKernelIvEEvv()
{


	ret;

}


// ===== COMPILED SASS (sm_100) =====

	.target	sm_100

	.elftype	@"ET_EXEC"


//--------------------- .note.nv.tkinfo           --------------------------
	.section	.note.nv.tkinfo,"",@"SHT_NOTE"
	.sectionflags	@"SHF_NOTE_NV_TKINFO"
	.tkinfo
        /*0018*/ 	.word	0x00000002
        /*0030*/ 	.string	""
        /*0030*/ 	.string	"ptxas"
        /*0030*/ 	.string	"Cuda compilation tools, release 13.0, V13.0.88"
        /*0030*/ 	.string	"Build cuda_13.0.r13.0/compiler.36424714_0"
        /*0030*/ 	.string	"-arch sm_100 -m 64 "



//--------------------- .note.nv.cuinfo           --------------------------
	.section	.note.nv.cuinfo,"",@"SHT_NOTE"
	.sectionflags	@"SHF_NOTE_NV_CUINFO"
        /*0018*/ 	.short	0x0002
        /*001a*/ 	.short	0x0064
        /*001c*/ 	.short	0x0082
	.zero		2


//--------------------- .nv.info                  --------------------------
	.section	.nv.info,"",@"SHT_CUDA_INFO"
	.align	4


	//----- nvinfo : EIATTR_REGCOUNT
	.align		4
        /*0000*/ 	.byte	0x04, 0x2f
        /*0002*/ 	.short	(.L_41 - .L_40)
	.align		4
.L_40:
        /*0004*/ 	.word	index@(_Z19setup_counts_kernelPiPKji)
        /*0008*/ 	.word	0x00000010


	//----- nvinfo : EIATTR_FRAME_SIZE
	.align		4
.L_41:
        /*000c*/ 	.byte	0x04, 0x11
        /*000e*/ 	.short	(.L_43 - .L_42)
	.align		4
.L_42:
        /*0010*/ 	.word	index@(_Z19setup_counts_kernelPiPKji)
        /*0014*/ 	.word	0x00000000


	//----- nvinfo : EIATTR_REGCOUNT
	.align		4
.L_43:
        /*0018*/ 	.byte	0x04, 0x2f
        /*001a*/ 	.short	(.L_45 - .L_44)
	.align		4
.L_44:
        /*001c*/ 	.word	index@(_Z18setup_flags_kernelPKiPji)
        /*0020*/ 	.word	0x00000010


	//----- nvinfo : EIATTR_FRAME_SIZE
	.align		4
.L_45:
        /*0024*/ 	.byte	0x04, 0x11
        /*0026*/ 	.short	(.L_47 - .L_46)
	.align		4
.L_46:
        /*0028*/ 	.word	index@(_Z18setup_flags_kernelPKiPji)
        /*002c*/ 	.word	0x00000000


	//----- nvinfo : EIATTR_REGCOUNT
	.align		4
.L_47:
        /*0030*/ 	.byte	0x04, 0x2f
        /*0032*/ 	.short	(.L_49 - .L_48)
	.align		4
.L_48:
        /*0034*/ 	.word	index@(_ZN3cub18CUB_300001_SM_10006detail11EmptyKernelIvEEvv)
        /*0038*/ 	.word	0x00000004


	//----- nvinfo : EIATTR_FRAME_SIZE
	.align		4
.L_49:
        /*003c*/ 	.byte	0x04, 0x11
        /*003e*/ 	.short	(.L_51 - .L_50)
	.align		4
.L_50:
        /*0040*/ 	.word	index@(_ZN3cub18CUB_300001_SM_10006detail11EmptyKernelIvEEvv)
        /*0044*/ 	.word	0x00000000


	//----- nvinfo : EIATTR_MIN_STACK_SIZE
	.align		4
.L_51:
        /*0048*/ 	.byte	0x04, 0x12
        /*004a*/ 	.short	(.L_53 - .L_52)
	.align		4
.L_52:
        /*004c*/ 	.word	index@(_ZN3cub18CUB_300001_SM_10006detail11EmptyKernelIvEEvv)
        /*0050*/ 	.word	0x00000000


	//----- nvinfo : EIATTR_MIN_STACK_SIZE
	.align		4
.L_53:
        /*0054*/ 	.byte	0x04, 0x12
        /*0056*/ 	.short	(.L_55 - .L_54)
	.align		4
.L_54:
        /*0058*/ 	.word	index@(_Z18setup_flags_kernelPKiPji)
        /*005c*/ 	.word	0x00000000


	//----- nvinfo : EIATTR_MIN_STACK_SIZE
	.align		4
.L_55:
        /*0060*/ 	.byte	0x04, 0x12
        /*0062*/ 	.short	(.L_57 - .L_56)
	.align		4
.L_56:
        /*0064*/ 	.word	index@(_Z19setup_counts_kernelPiPKji)
        /*0068*/ 	.word	0x00000000
.L_57:


//--------------------- .nv.compat                --------------------------
	.section	.nv.compat,"",@"SHT_CUDA_COMPAT_INFO"
	.align	4
        /*0000*/ 	.byte	0x02, 0x09, 0x00, 0x00, 0x02, 0x02, 0x01, 0x00, 0x02, 0x05, 0x05, 0x00, 0x03, 0x07, 0x01, 0x01
        /*0010*/ 	.byte	0x02, 0x03, 0x00, 0x00, 0x02, 0x06, 0x01, 0x00, 0x04, 0x0b, 0x08, 0x00, 0x09, 0x00, 0x00, 0x00
        /*0020*/ 	.byte	0x00, 0x00, 0x00, 0x00


//--------------------- .nv.info._ZN3cub18CUB_300001_SM_10006detail11EmptyKernelIvEEvv --------------------------
	.section	.nv.info._ZN3cub18CUB_300001_SM_10006detail11EmptyKernelIvEEvv,"",@"SHT_CUDA_INFO"
	.sectionflags	@""
	.align	4


	//----- nvinfo : EIATTR_CUDA_API_VERSION
	.align		4
        /*0000*/ 	.byte	0x04, 0x37
        /*0002*/ 	.short	(.L_59 - .L_58)
.L_58:
        /*0004*/ 	.word	0x00000082


	//----- nvinfo : EIATTR_SPARSE_MMA_MASK
	.align		4
.L_59:
        /*0008*/ 	.byte	0x03, 0x50
        /*000a*/ 	.short	0x0000


	//----- nvinfo : EIATTR_MAXREG_COUNT
	.align		4
        /*000c*/ 	.byte	0x03, 0x1b
        /*000e*/ 	.short	0x00ff


	//----- nvinfo : EIATTR_MERCURY_ISA_VERSION
	.align		4
        /*0010*/ 	.byte	0x03, 0x5f
        /*0012*/ 	.short	0x0101


	//----- nvinfo : EIATTR_VRC_CTA_INIT_COUNT
	.align		4
        /*0014*/ 	.byte	0x02, 0x4a
	.zero		1
	.zero		1


	//----- nvinfo : EIATTR_EXIT_INSTR_OFFSETS
	.align		4
        /*0018*/ 	.byte	0x04, 0x1c
        /*001a*/ 	.short	(.L_61 - .L_60)


	//   ....[0]....
.L_60:
        /*001c*/ 	.word	0x00000010


	//----- nvinfo : EIATTR_SW_WAR
	.align		4
.L_61:
        /*0020*/ 	.byte	0x04, 0x36
        /*0022*/ 	.short	(.L_63 - .L_62)
.L_62:
        /*0024*/ 	.word	0x00000008
.L_63:


//--------------------- .nv.info._Z18setup_flags_kernelPKiPji --------------------------
	.section	.nv.info._Z18setup_flags_kernelPKiPji,"",@"SHT_CUDA_INFO"
	.sectionflags	@""
	.align	4


	//----- nvinfo : EIATTR_CUDA_API_VERSION
	.align		4
        /*0000*/ 	.byte	0x04, 0x37
        /*0002*/ 	.short	(.L_65 - .L_64)
.L_64:
        /*0004*/ 	.word	0x00000082


	//----- nvinfo : EIATTR_KPARAM_INFO
	.align		4
.L_65:
        /*0008*/ 	.byte	0x04, 0x17
        /*000a*/ 	.short	(.L_67 - .L_66)
.L_66:
        /*000c*/ 	.word	0x00000000
        /*0010*/ 	.short	0x0002
        /*0012*/ 	.short	0x0010
        /*0014*/ 	.byte	0x00, 0xf0, 0x11, 0x00


	//----- nvinfo : EIATTR_KPARAM_INFO
	.align		4
.L_67:
        /*0018*/ 	.byte	0x04, 0x17
        /*001a*/ 	.short	(.L_69 - .L_68)
.L_68:
        /*001c*/ 	.word	0x00000000
        /*0020*/ 	.short	0x0001
        /*0022*/ 	.short	0x0008
        /*0024*/ 	.byte	0x00, 0xf5, 0x21, 0x00


	//----- nvinfo : EIATTR_KPARAM_INFO
	.align		4
.L_69:
        /*0028*/ 	.byte	0x04, 0x17
        /*002a*/ 	.short	(.L_71 - .L_70)
.L_70:
        /*002c*/ 	.word	0x00000000
        /*0030*/ 	.short	0x0000
        /*0032*/ 	.short	0x0000
        /*0034*/ 	.byte	0x00, 0xf5, 0x21, 0x00


	//----- nvinfo : EIATTR_SPARSE_MMA_MASK
	.align		4
.L_71:
        /*0038*/ 	.byte	0x03, 0x50
        /*003a*/ 	.short	0x0000


	//----- nvinfo : EIATTR_MAXREG_COUNT
	.align		4
        /*003c*/ 	.byte	0x03, 0x1b
        /*003e*/ 	.short	0x00ff


	//----- nvinfo : EIATTR_MERCURY_ISA_VERSION
	.align		4
        /*0040*/ 	.byte	0x03, 0x5f
        /*0042*/ 	.short	0x0101


	//----- nvinfo : EIATTR_VRC_CTA_INIT_COUNT
	.align		4
        /*0044*/ 	.byte	0x02, 0x4a
	.zero		1
	.zero		1


	//----- nvinfo : EIATTR_EXIT_INSTR_OFFSETS
	.align		4
        /*0048*/ 	.byte	0x04, 0x1c
        /*004a*/ 	.short	(.L_73 - .L_72)


	//   ....[0]....
.L_72:
        /*004c*/ 	.word	0x00000070


	//   ....[1]....
        /*0050*/ 	.word	0x00000160


	//----- nvinfo : EIATTR_CRS_STACK_SIZE
	.align		4
.L_73:
        /*0054*/ 	.byte	0x04, 0x1e
        /*0056*/ 	.short	(.L_75 - .L_74)
.L_74:
        /*0058*/ 	.word	0x00000000


	//----- nvinfo : EIATTR_CBANK_PARAM_SIZE
	.align		4
.L_75:
        /*005c*/ 	.byte	0x03, 0x19
        /*005e*/ 	.short	0x0014


	//----- nvinfo : EIATTR_PARAM_CBANK
	.align		4
        /*0060*/ 	.byte	0x04, 0x0a
        /*0062*/ 	.short	(.L_77 - .L_76)
	.align		4
.L_76:
        /*0064*/ 	.word	index@(.nv.constant0._Z18setup_flags_kernelPKiPji)
        /*0068*/ 	.short	0x0380
        /*006a*/ 	.short	0x0014


	//----- nvinfo : EIATTR_SW_WAR
	.align		4
.L_77:
        /*006c*/ 	.byte	0x04, 0x36
        /*006e*/ 	.short	(.L_79 - .L_78)
.L_78:
        /*0070*/ 	.word	0x00000008
.L_79:


//--------------------- .nv.info._Z19setup_counts_kernelPiPKji --------------------------
	.section	.nv.info._Z19setup_counts_kernelPiPKji,"",@"SHT_CUDA_INFO"
	.sectionflags	@""
	.align	4


	//----- nvinfo : EIATTR_CUDA_API_VERSION
	.align		4
        /*0000*/ 	.byte	0x04, 0x37
        /*0002*/ 	.short	(.L_81 - .L_80)
.L_80:
        /*0004*/ 	.word	0x00000082


	//----- nvinfo : EIATTR_KPARAM_INFO
	.align		4
.L_81:
        /*0008*/ 	.byte	0x04, 0x17
        /*000a*/ 	.short	(.L_83 - .L_82)
.L_82:
        /*000c*/ 	.word	0x00000000
        /*0010*/ 	.short	0x0002
        /*0012*/ 	.short	0x0010
        /*0014*/ 	.byte	0x00, 0xf0, 0x11, 0x00


	//----- nvinfo : EIATTR_KPARAM_INFO
	.align		4
.L_83:
        /*0018*/ 	.byte	0x04, 0x17
        /*001a*/ 	.short	(.L_85 - .L_84)
.L_84:
        /*001c*/ 	.word	0x00000000
        /*0020*/ 	.short	0x0001
        /*0022*/ 	.short	0x0008
        /*0024*/ 	.byte	0x00, 0xf5, 0x21, 0x00


	//----- nvinfo : EIATTR_KPARAM_INFO
	.align		4
.L_85:
        /*0028*/ 	.byte	0x04, 0x17
        /*002a*/ 	.short	(.L_87 - .L_86)
.L_86:
        /*002c*/ 	.word	0x00000000
        /*0030*/ 	.short	0x0000
        /*0032*/ 	.short	0x0000
        /*0034*/ 	.byte	0x00, 0xf5, 0x21, 0x00


	//----- nvinfo : EIATTR_SPARSE_MMA_MASK
	.align		4
.L_87:
        /*0038*/ 	.byte	0x03, 0x50
        /*003a*/ 	.short	0x0000


	//----- nvinfo : EIATTR_MAXREG_COUNT
	.align		4
        /*003c*/ 	.byte	0x03, 0x1b
        /*003e*/ 	.short	0x00ff


	//----- nvinfo : EIATTR_MERCURY_ISA_VERSION
	.align		4
        /*0040*/ 	.byte	0x03, 0x5f
        /*0042*/ 	.short	0x0101


	//----- nvinfo : EIATTR_VRC_CTA_INIT_COUNT
	.align		4
        /*0044*/ 	.byte	0x02, 0x4a
	.zero		1
	.zero		1


	//----- nvinfo : EIATTR_EXIT_INSTR_OFFSETS
	.align		4
        /*0048*/ 	.byte	0x04, 0x1c
        /*004a*/ 	.short	(.L_89 - .L_88)


	//   ....[0]....
.L_88:
        /*004c*/ 	.word	0x00000070


	//   ....[1]....
        /*0050*/ 	.word	0x00000150


	//----- nvinfo : EIATTR_CRS_STACK_SIZE
	.align		4
.L_89:
        /*0054*/ 	.byte	0x04, 0x1e
        /*0056*/ 	.short	(.L_91 - .L_90)
.L_90:
        /*0058*/ 	.word	0x00000000


	//----- nvinfo : EIATTR_CBANK_PARAM_SIZE
	.align		4
.L_91:
        /*005c*/ 	.byte	0x03, 0x19
        /*005e*/ 	.short	0x0014


	//----- nvinfo : EIATTR_PARAM_CBANK
	.align		4
        /*0060*/ 	.byte	0x04, 0x0a
        /*0062*/ 	.short	(.L_93 - .L_92)
	.align		4
.L_92:
        /*0064*/ 	.word	index@(.nv.constant0._Z19setup_counts_kernelPiPKji)
        /*0068*/ 	.short	0x0380
        /*006a*/ 	.short	0x0014


	//----- nvinfo : EIATTR_SW_WAR
	.align		4
.L_93:
        /*006c*/ 	.byte	0x04, 0x36
        /*006e*/ 	.short	(.L_95 - .L_94)
.L_94:
        /*0070*/ 	.word	0x00000008
.L_95:


//--------------------- .nv.callgraph             --------------------------
	.section	.nv.callgraph,"",@"SHT_CUDA_CALLGRAPH"
	.align	4
	.sectionentsize	8
	.align		4
        /*0000*/ 	.word	0x00000000
	.align		4
        /*0004*/ 	.word	0xffffffff
	.align		4
        /*0008*/ 	.word	0x00000000
	.align		4
        /*000c*/ 	.word	0xfffffffe
	.align		4
        /*0010*/ 	.word	0x00000000
	.align		4
        /*0014*/ 	.word	0xfffffffd
	.align		4
        /*0018*/ 	.word	0x00000000
	.align		4
        /*001c*/ 	.word	0xfffffffc


//--------------------- .nv.constant4             --------------------------
	.section	.nv.constant4,"a",@progbits
	.align	8
	.align		8
.nv.constant4:
        /*0000*/ 	.dword	_ZN34_INTERNAL_bf9cfacb_4_k_cu_9ff1812c4cuda3std3__45__cpo5beginE
	.align		8
        /*0008*/ 	.dword	_ZN34_INTERNAL_bf9cfacb_4_k_cu_9ff1812c4cuda3std3__45__cpo3endE
	.align		8
        /*0010*/ 	.dword	_ZN34_INTERNAL_bf9cfacb_4_k_cu_9ff1812c4cuda3std3__45__cpo6cbeginE
	.align		8
        /*0018*/ 	.dword	_ZN34_INTERNAL_bf9cfacb_4_k_cu_9ff1812c4cuda3std3__45__cpo4cendE
	.align		8
        /*0020*/ 	.dword	_ZN34_INTERNAL_bf9cfacb_4_k_cu_9ff1812c4cuda3std3__45__cpo6rbeginE
	.align		8
        /*0028*/ 	.dword	_ZN34_INTERNAL_bf9cfacb_4_k_cu_9ff1812c4cuda3std3__45__cpo4rendE
	.align		8
        /*0030*/ 	.dword	_ZN34_INTERNAL_bf9cfacb_4_k_cu_9ff1812c4cuda3std3__45__cpo7crbeginE
	.align		8
        /*0038*/ 	.dword	_ZN34_INTERNAL_bf9cfacb_4_k_cu_9ff1812c4cuda3std3__45__cpo5crendE
	.align		8
        /*0040*/ 	.dword	_ZN34_INTERNAL_bf9cfacb_4_k_cu_9ff1812c4cuda3std3__436_GLOBAL__N__bf9cfacb_4_k_cu_9ff1812c6ignoreE
	.align		8
        /*0048*/ 	.dword	_ZN34_INTERNAL_bf9cfacb_4_k_cu_9ff1812c4cuda3std3__419piecewise_constructE
	.align		8
        /*0050*/ 	.dword	_ZN34_INTERNAL_bf9cfacb_4_k_cu_9ff1812c4cuda3std3__48in_placeE
	.align		8
        /*0058*/ 	.dword	_ZN34_INTERNAL_bf9cfacb_4_k_cu_9ff1812c4cuda3std3__420unreachable_sentinelE
	.align		8
        /*0060*/ 	.dword	_ZN34_INTERNAL_bf9cfacb_4_k_cu_9ff1812c4cuda3std3__47nulloptE
	.align		8
        /*0068*/ 	.dword	_ZN34_INTERNAL_bf9cfacb_4_k_cu_9ff1812c4cuda3std3__48unexpectE
	.align		8
        /*0070*/ 	.dword	_ZN34_INTERNAL_bf9cfacb_4_k_cu_9ff1812c4cuda3std6ranges3__45__cpo4swapE
	.align		8
        /*0078*/ 	.dword	_ZN34_INTERNAL_bf9cfacb_4_k_cu_9ff1812c4cuda3std6ranges3__45__cpo9iter_moveE
	.align		8
        /*0080*/ 	.dword	_ZN34_INTERNAL_bf9cfacb_4_k_cu_9ff1812c4cuda3std6ranges3__45__cpo5beginE
	.align		8
        /*0088*/ 	.dword	_ZN34_INTERNAL_bf9cfacb_4_k_cu_9ff1812c4cuda3std6ranges3__45__cpo3endE
	.align		8
        /*0090*/ 	.dword	_ZN34_INTERNAL_bf9cfacb_4_k_cu_9ff1812c4cuda3std6ranges3__45__cpo6cbeginE
	.align		8
        /*0098*/ 	.dword	_ZN34_INTERNAL_bf9cfacb_4_k_cu_9ff1812c4cuda3std6ranges3__45__cpo4cendE
	.align		8
        /*00a0*/ 	.dword	_ZN34_INTERNAL_bf9cfacb_4_k_cu_9ff1812c4cuda3std6ranges3__45__cpo7advanceE
	.align		8
        /*00a8*/ 	.dword	_ZN34_INTERNAL_bf9cfacb_4_k_cu_9ff1812c4cuda3std6ranges3__45__cpo9iter_swapE
	.align		8
        /*00b0*/ 	.dword	_ZN34_INTERNAL_bf9cfacb_4_k_cu_9ff1812c4cuda3std6ranges3__45__cpo4nextE
	.align		8
        /*00b8*/ 	.dword	_ZN34_INTERNAL_bf9cfacb_4_k_cu_9ff1812c4cuda3std6ranges3__45__cpo4prevE
	.align		8
        /*00c0*/ 	.dword	_ZN34_INTERNAL_bf9cfacb_4_k_cu_9ff1812c4cuda3std6ranges3__45__cpo4dataE
	.align		8
        /*00c8*/ 	.dword	_ZN34_INTERNAL_bf9cfacb_4_k_cu_9ff1812c4cuda3std6ranges3__45__cpo5cdataE
	.align		8
        /*00d0*/ 	.dword	_ZN34_INTERNAL_bf9cfacb_4_k_cu_9ff1812c4cuda3std6ranges3__45__cpo4sizeE
	.align		8
        /*00d8*/ 	.dword	_ZN34_INTERNAL_bf9cfacb_4_k_cu_9ff1812c4cuda3std6ranges3__45__cpo5ssizeE
	.align		8
        /*00e0*/ 	.dword	_ZN34_INTERNAL_bf9cfacb_4_k_cu_9ff1812c4cuda3std6ranges3__45__cpo8distanceE
	.align		8
        /*00e8*/ 	.dword	_ZN34_INTERNAL_bf9cfacb_4_k_cu_9ff1812c6thrust24THRUST_300001_SM_1000_NS6system6detail10sequential3seqE
	.align		8
        /*00f0*/ 	.dword	_ZN34_INTERNAL_bf9cfacb_4_k_cu_9ff1812c6thrust24THRUST_300001_SM_1000_NS12placeholders2_1E
	.align		8
        /*00f8*/ 	.dword	_ZN34_INTERNAL_bf9cfacb_4_k_cu_9ff1812c6thrust24THRUST_300001_SM_1000_NS12placeholders2_2E
	.align		8
        /*0100*/ 	.dword	_ZN34_INTERNAL_bf9cfacb_4_k_cu_9ff1812c6thrust24THRUST_300001_SM_1000_NS12placeholders2_3E
	.align		8
        /*0108*/ 	.dword	_ZN34_INTERNAL_bf9cfacb_4_k_cu_9ff1812c6thrust24THRUST_300001_SM_1000_NS12placeholders2_4E
	.align		8
        /*0110*/ 	.dword	_ZN34_INTERNAL_bf9cfacb_4_k_cu_9ff1812c6thrust24THRUST_300001_SM_1000_NS12placeholders2_5E
	.align		8
        /*0118*/ 	.dword	_ZN34_INTERNAL_bf9cfacb_4_k_cu_9ff1812c6thrust24THRUST_300001_SM_1000_NS12placeholders2_6E
	.align		8
        /*0120*/ 	.dword	_ZN34_INTERNAL_bf9cfacb_4_k_cu_9ff1812c6thrust24THRUST_300001_SM_1000_NS12placeholders2_7E
	.align		8
        /*0128*/ 	.dword	_ZN34_INTERNAL_bf9cfacb_4_k_cu_9ff1812c6thrust24THRUST_300001_SM_1000_NS12placeholders2_8E
	.align		8
        /*0130*/ 	.dword	_ZN34_INTERNAL_bf9cfacb_4_k_cu_9ff1812c6thrust24THRUST_300001_SM_1000_NS12placeholders2_9E
	.align		8
        /*0138*/ 	.dword	_ZN34_INTERNAL_bf9cfacb_4_k_cu_9ff1812c6thrust24THRUST_300001_SM_1000_NS12placeholders3_10E


//--------------------- .text._ZN3cub18CUB_300001_SM_10006detail11EmptyKernelIvEEvv --------------------------
	.section	.text._ZN3cub18CUB_300001_SM_10006detail11EmptyKernelIvEEvv,"ax",@progbits
	.align	128
        .global         _ZN3cub18CUB_300001_SM_10006detail11EmptyKernelIvEEvv
        .type           _ZN3cub18CUB_300001_SM_10006detail11EmptyKernelIvEEvv,@function
        .size           _ZN3cub18CUB_300001_SM_10006detail11EmptyKernelIvEEvv,(.L_x_5 - _ZN3cub18CUB_300001_SM_10006detail11EmptyKernelIvEEvv)
        .other          _ZN3cub18CUB_300001_SM_10006detail11EmptyKernelIvEEvv,@"STO_CUDA_ENTRY STV_DEFAULT"
_ZN3cub18CUB_300001_SM_10006detail11EmptyKernelIvEEvv:
.text._ZN3cub18CUB_300001_SM_10006detail11EmptyKernelIvEEvv:
[----:B------:R-:W-:Y:S01]  /*0000*/  LDC R1, c[0x0][0x37c] ;  /* 0x0000df00ff017b82 */ /* 0x000fe20000000800 */
[----:B------:R-:W-:Y:S05]  /*0010*/  EXIT ;  /* 0x000000000000794d */ /* 0x000fea0003800000 */
.L_x_0:
[----:B------:R-:W-:-:S00]  /*0020*/  BRA `(.L_x_0) ;  /* 0xfffffffc00fc7947 */ /* 0x000fc0000383ffff */
[----:B------:R-:W-:-:S00]  /*0030*/  NOP ;  /* 0x0000000000007918 */ /* 0x000fc00000000000 */
        /* <DEDUP_REMOVED lines=12> */
.L_x_5:


//--------------------- .text._Z18setup_flags_kernelPKiPji --------------------------
	.section	.text._Z18setup_flags_kernelPKiPji,"ax",@progbits
	.align	128
        .global         _Z18setup_flags_kernelPKiPji
        .type           _Z18setup_flags_kernelPKiPji,@function
        .size           _Z18setup_flags_kernelPKiPji,(.L_x_6 - _Z18setup_flags_kernelPKiPji)
        .other          _Z18setup_flags_kernelPKiPji,@"STO_CUDA_ENTRY STV_DEFAULT"
_Z18setup_flags_kernelPKiPji:
.text._Z18setup_flags_kernelPKiPji:
[----:B------:R-:W-:Y:S01]  /*0000*/  LDC R1, c[0x0][0x37c] ;  /* 0x0000df00ff017b82 */ /* 0x000fe20000000800 */
[----:B------:R-:W0:Y:S07]  /*0010*/  S2R R0, SR_TID.X ;  /* 0x0000000000007919 */ /* 0x000e2e0000002100 */
[----:B------:R-:W0:Y:S01]  /*0020*/  S2UR UR4, SR_CTAID.X ;  /* 0x00000000000479c3 */ /* 0x000e220000002500 */
[----:B------:R-:W1:Y:S07]  /*0030*/  LDCU UR5, c[0x0][0x390] ;  /* 0x00007200ff0577ac */ /* 0x000e6e0008000800 */
[----:B------:R-:W0:Y:S02]  /*0040*/  LDC R11, c[0x0][0x360] ;  /* 0x0000d800ff0b7b82 */ /* 0x000e240000000800 */
[----:B0-----:R-:W-:-:S05]  /*0050*/  IMAD R0, R11, UR4, R0 ;  /* 0x000000040b007c24 */ /* 0x001fca000f8e0200 */
[----:B-1----:R-:W-:-:S13]  /*0060*/  ISETP.GE.AND P0, PT, R0, UR5, PT ;  /* 0x0000000500007c0c */ /* 0x002fda000bf06270 */
[----:B------:R-:W-:Y:S05]  /*0070*/  @P0 EXIT ;  /* 0x000000000000094d */ /* 0x000fea0003800000 */
[----:B------:R-:W0:Y:S01]  /*0080*/  LDC.64 R6, c[0x0][0x380] ;  /* 0x0000e000ff067b82 */ /* 0x000e220000000a00 */
[----:B------:R-:W1:Y:S01]  /*0090*/  LDCU UR4, c[0x0][0x370] ;  /* 0x00006e00ff0477ac */ /* 0x000e620008000800 */
[----:B------:R-:W2:Y:S06]  /*00a0*/  LDCU.64 UR6, c[0x0][0x358] ;  /* 0x00006b00ff0677ac */ /* 0x000eac0008000a00 */
[----:B------:R-:W3:Y:S01]  /*00b0*/  LDC.64 R8, c[0x0][0x388] ;  /* 0x0000e200ff087b82 */ /* 0x000ee20000000a00 */
[----:B-1----:R-:W-:-:S07]  /*00c0*/  IMAD R11, R11, UR4, RZ ;  /* 0x000000040b0b7c24 */ /* 0x002fce000f8e02ff */
.L_x_1:
[----:B0-----:R-:W-:-:S06]  /*00d0*/  IMAD.WIDE R2, R0, 0x4, R6 ;  /* 0x0000000400027825 */ /* 0x001fcc00078e0206 */
[----:B--2---:R-:W2:Y:S01]  /*00e0*/  LDG.E.CONSTANT R2, desc[UR6][R2.64] ;  /* 0x0000000602027981 */ /* 0x004ea2000c1e9900 */
[----:B-1-3--:R-:W-:Y:S01]  /*00f0*/  IMAD.WIDE R4, R0, 0x4, R8 ;  /* 0x0000000400047825 */ /* 0x00afe200078e0208 */
[----:B------:R-:W-:Y:S02]  /*0100*/  IADD3 R0, PT, PT, R11, R0, RZ ;  /* 0x000000000b007210 */ /* 0x000fe40007ffe0ff */
[----:B--2---:R-:W-:-:S04]  /*0110*/  ISETP.NE.AND P0, PT, R2, RZ, PT ;  /* 0x000000ff0200720c */ /* 0x004fc80003f05270 */
[----:B------:R-:W-:Y:S02]  /*0120*/  SEL R13, RZ, 0xffffffff, P0 ;  /* 0xffffffffff0d7807 */ /* 0x000fe40000000000 */
[----:B------:R-:W-:-:S03]  /*0130*/  ISETP.GE.AND P0, PT, R0, UR5, PT ;  /* 0x0000000500007c0c */ /* 0x000fc6000bf06270 */
[----:B------:R1:W-:Y:S10]  /*0140*/  STG.E desc[UR6][R4.64], R13 ;  /* 0x0000000d04007986 */ /* 0x0003f4000c101906 */
[----:B------:R-:W-:Y:S05]  /*0150*/  @!P0 BRA `(.L_x_1) ;  /* 0xfffffffc00dc8947 */ /* 0x000fea000383ffff */
[----:B------:R-:W-:Y:S05]  /*0160*/  EXIT ;  /* 0x000000000000794d */ /* 0x000fea0003800000 */
.L_x_2:
        /* <DEDUP_REMOVED lines=9> */
.L_x_6:


//--------------------- .text._Z19setup_counts_kernelPiPKji --------------------------
	.section	.text._Z19setup_counts_kernelPiPKji,"ax",@progbits
	.align	128
        .global         _Z19setup_counts_kernelPiPKji
        .type           _Z19setup_counts_kernelPiPKji,@function
        .size           _Z19setup_counts_kernelPiPKji,(.L_x_7 - _Z19setup_counts_kernelPiPKji)
        .other          _Z19setup_counts_kernelPiPKji,@"STO_CUDA_ENTRY STV_DEFAULT"
_Z19setup_counts_kernelPiPKji:
.text._Z19setup_counts_kernelPiPKji:
        /* <DEDUP_REMOVED lines=13> */
.L_x_3:
[----:B---3--:R-:W-:-:S06]  /*00d0*/  IMAD.WIDE R2, R0, 0x4, R6 ;  /* 0x0000000400027825 */ /* 0x008fcc00078e0206 */
[----:B--2---:R-:W0:Y:S01]  /*00e0*/  LDG.E.CONSTANT R3, desc[UR6][R2.64] ;  /* 0x0000000602037981 */ /* 0x004e22000c1e9900 */
[----:B------:R-:W-:Y:S01]  /*00f0*/  IADD3 R0, PT, PT, R11, R0, RZ ;  /* 0x000000000b007210 */ /* 0x000fe20007ffe0ff */
[----:B-1----:R-:W-:-:S03]  /*0100*/  HFMA2 R13, -RZ, RZ, 0, 5.9604644775390625e-08 ;  /* 0x00000001ff0d7431 */ /* 0x002fc600000001ff */
[----:B------:R-:W-:Y:S01]  /*0110*/  ISETP.GE.AND P0, PT, R0, UR5, PT ;  /* 0x0000000500007c0c */ /* 0x000fe2000bf06270 */
[----:B0-----:R-:W-:-:S05]  /*0120*/  IMAD.WIDE.U32 R4, R3, 0x4, R8 ;  /* 0x0000000403047825 */ /* 0x001fca00078e0008 */
[----:B------:R1:W-:Y:S07]  /*0130*/  REDG.E.ADD.STRONG.GPU desc[UR6][R4.64], R13 ;  /* 0x0000000d0400798e */ /* 0x0003ee000c12e106 */
[----:B------:R-:W-:Y:S05]  /*0140*/  @!P0 BRA `(.L_x_3) ;  /* 0xfffffffc00e08947 */ /* 0x000fea000383ffff */
[----:B------:R-:W-:Y:S05]  /*0150*/  EXIT ;  /* 0x000000000000794d */ /* 0x000fea0003800000 */
.L_x_4:
        /* <DEDUP_REMOVED lines=10> */
.L_x_7:


//--------------------- .nv.shared.reserved.0     --------------------------
	.section	.nv.shared.reserved.0,"aw",@nobits
	.weak		__nv_reservedSMEM_offset_0_alias
	.size		__nv_reservedSMEM_offset_0_alias, 0, 64
	.other		__nv_reservedSMEM_offset_0_alias,@"STO_CUDA_RESERVED_SHARED STV_DEFAULT"
__nv_reservedSMEM_offset_0_alias:
	.zero		0
	.zero		64


//--------------------- .nv.global                --------------------------
	.section	.nv.global,"aw",@nobits
.nv.global:
	.type		_ZN34_INTERNAL_bf9cfacb_4_k_cu_9ff1812c6thrust24THRUST_300001_SM_1000_NS12placeholders2_5E,@object
	.size		_ZN34_INTERNAL_bf9cfacb_4_k_cu_9ff1812c6thrust24THRUST_300001_SM_1000_NS12placeholders2_5E,(_ZN34_INTERNAL_bf9cfacb_4_k_cu_9ff1812c4cuda3std3__45__cpo6cbeginE - _ZN34_INTERNAL_bf9cfacb_4_k_cu_9ff1812c6thrust24THRUST_300001_SM_1000_NS12placeholders2_5E)
_ZN34_INTERNAL_bf9cfacb_4_k_cu_9ff1812c6thrust24THRUST_300001_SM_1000_NS12placeholders2_5E:
	.zero		1
	.type		_ZN34_INTERNAL_bf9cfacb_4_k_cu_9ff1812c4cuda3std3__45__cpo6cbeginE,@object
	.size		_ZN34_INTERNAL_bf9cfacb_4_k_cu_9ff1812c4cuda3std3__45__cpo6cbeginE,(_ZN34_INTERNAL_bf9cfacb_4_k_cu_9ff1812c4cuda3std6ranges3__45__cpo6cbeginE - _ZN34_INTERNAL_bf9cfacb_4_k_cu_9ff1812c4cuda3std3__45__cpo6cbeginE)
_ZN34_INTERNAL_bf9cfacb_4_k_cu_9ff1812c4cuda3std3__45__cpo6cbeginE:
	.zero		1
	.type		_ZN34_INTERNAL_bf9cfacb_4_k_cu_9ff1812c4cuda3std6ranges3__45__cpo6cbeginE,@object
	.size		_ZN34_INTERNAL_bf9cfacb_4_k_cu_9ff1812c4cuda3std6ranges3__45__cpo6cbeginE,(_ZN34_INTERNAL_bf9cfacb_4_k_cu_9ff1812c4cuda3std3__48in_placeE - _ZN34_INTERNAL_bf9cfacb_4_k_cu_9ff1812c4cuda3std6ranges3__45__cpo6cbeginE)
_ZN34_INTERNAL_bf9cfacb_4_k_cu_9ff1812c4cuda3std6ranges3__45__cpo6cbeginE:
	.zero		1
	.type		_ZN34_INTERNAL_bf9cfacb_4_k_cu_9ff1812c4cuda3std3__48in_placeE,@object
	.size		_ZN34_INTERNAL_bf9cfacb_4_k_cu_9ff1812c4cuda3std3__48in_placeE,(_ZN34_INTERNAL_bf9cfacb_4_k_cu_9ff1812c4cuda3std6ranges3__45__cpo4sizeE - _ZN34_INTERNAL_bf9cfacb_4_k_cu_9ff1812c4cuda3std3__48in_placeE)
_ZN34_INTERNAL_bf9cfacb_4_k_cu_9ff1812c4cuda3std3__48in_placeE:
	.zero		1
	.type		_ZN34_INTERNAL_bf9cfacb_4_k_cu_9ff1812c4cuda3std6ranges3__45__cpo4sizeE,@object
	.size		_ZN34_INTERNAL_bf9cfacb_4_k_cu_9ff1812c4cuda3std6ranges3__45__cpo4sizeE,(_ZN34_INTERNAL_bf9cfacb_4_k_cu_9ff1812c6thrust24THRUST_300001_SM_1000_NS12placeholders2_9E - _ZN34_INTERNAL_bf9cfacb_4_k_cu_9ff1812c4cuda3std6ranges3__45__cpo4sizeE)
_ZN34_INTERNAL_bf9cfacb_4_k_cu_9ff1812c4cuda3std6ranges3__45__cpo4sizeE:
	.zero		1
	.type		_ZN34_INTERNAL_bf9cfacb_4_k_cu_9ff1812c6thrust24THRUST_300001_SM_1000_NS12placeholders2_9E,@object
	.size		_ZN34_INTERNAL_bf9cfacb_4_k_cu_9ff1812c6thrust24THRUST_300001_SM_1000_NS12placeholders2_9E,(_ZN34_INTERNAL_bf9cfacb_4_k_cu_9ff1812c4cuda3std3__45__cpo7crbeginE - _ZN34_INTERNAL_bf9cfacb_4_k_cu_9ff1812c6thrust24THRUST_300001_SM_1000_NS12placeholders2_9E)
_ZN34_INTERNAL_bf9cfacb_4_k_cu_9ff1812c6thrust24THRUST_300001_SM_1000_NS12placeholders2_9E:
	.zero		1
	.type		_ZN34_INTERNAL_bf9cfacb_4_k_cu_9ff1812c4cuda3std3__45__cpo7crbeginE,@object
	.size		_ZN34_INTERNAL_bf9cfacb_4_k_cu_9ff1812c4cuda3std3__45__cpo7crbeginE,(_ZN34_INTERNAL_bf9cfacb_4_k_cu_9ff1812c4cuda3std6ranges3__45__cpo4nextE - _ZN34_INTERNAL_bf9cfacb_4_k_cu_9ff1812c4cuda3std3__45__cpo7crbeginE)
_ZN34_INTERNAL_bf9cfacb_4_k_cu_9ff1812c4cuda3std3__45__cpo7crbeginE:
	.zero		1
	.type		_ZN34_INTERNAL_bf9cfacb_4_k_cu_9ff1812c4cuda3std6ranges3__45__cpo4nextE,@object
	.size		_ZN34_INTERNAL_bf9cfacb_4_k_cu_9ff1812c4cuda3std6ranges3__45__cpo4nextE,(_ZN34_INTERNAL_bf9cfacb_4_k_cu_9ff1812c4cuda3std6ranges3__45__cpo4swapE - _ZN34_INTERNAL_bf9cfacb_4_k_cu_9ff1812c4cuda3std6ranges3__45__cpo4nextE)
_ZN34_INTERNAL_bf9cfacb_4_k_cu_9ff1812c4cuda3std6ranges3__45__cpo4nextE:
	.zero		1
	.type		_ZN34_INTERNAL_bf9cfacb_4_k_cu_9ff1812c4cuda3std6ranges3__45__cpo4swapE,@object
	.size		_ZN34_INTERNAL_bf9cfacb_4_k_cu_9ff1812c4cuda3std6ranges3__45__cpo4swapE,(_ZN34_INTERNAL_bf9cfacb_4_k_cu_9ff1812c6thrust24THRUST_300001_SM_1000_NS12placeholders2_1E - _ZN34_INTERNAL_bf9cfacb_4_k_cu_9ff1812c4cuda3std6ranges3__45__cpo4swapE)
_ZN34_INTERNAL_bf9cfacb_4_k_cu_9ff1812c4cuda3std6ranges3__45__cpo4swapE:
	.zero		1
	.type		_ZN34_INTERNAL_bf9cfacb_4_k_cu_9ff1812c6thrust24THRUST_300001_SM_1000_NS12placeholders2_1E,@object
	.size		_ZN34_INTERNAL_bf9cfacb_4_k_cu_9ff1812c6thrust24THRUST_300001_SM_1000_NS12placeholders2_1E,(_ZN34_INTERNAL_bf9cfacb_4_k_cu_9ff1812c6thrust24THRUST_300001_SM_1000_NS12placeholders2_3E - _ZN34_INTERNAL_bf9cfacb_4_k_cu_9ff1812c6thrust24THRUST_300001_SM_1000_NS12placeholders2_1E)
_ZN34_INTERNAL_bf9cfacb_4_k_cu_9ff1812c6thrust24THRUST_300001_SM_1000_NS12placeholders2_1E:
	.zero		1
	.type		_ZN34_INTERNAL_bf9cfacb_4_k_cu_9ff1812c6thrust24THRUST_300001_SM_1000_NS12placeholders2_3E,@object
	.size		_ZN34_INTERNAL_bf9cfacb_4_k_cu_9ff1812c6thrust24THRUST_300001_SM_1000_NS12placeholders2_3E,(_ZN34_INTERNAL_bf9cfacb_4_k_cu_9ff1812c4cuda3std3__45__cpo5beginE - _ZN34_INTERNAL_bf9cfacb_4_k_cu_9ff1812c6thrust24THRUST_300001_SM_1000_NS12placeholders2_3E)
_ZN34_INTERNAL_bf9cfacb_4_k_cu_9ff1812c6thrust24THRUST_300001_SM_1000_NS12placeholders2_3E:
	.zero		1
	.type		_ZN34_INTERNAL_bf9cfacb_4_k_cu_9ff1812c4cuda3std3__45__cpo5beginE,@object
	.size		_ZN34_INTERNAL_bf9cfacb_4_k_cu_9ff1812c4cuda3std3__45__cpo5beginE,(_ZN34_INTERNAL_bf9cfacb_4_k_cu_9ff1812c4cuda3std6ranges3__45__cpo5beginE - _ZN34_INTERNAL_bf9cfacb_4_k_cu_9ff1812c4cuda3std3__45__cpo5beginE)
_ZN34_INTERNAL_bf9cfacb_4_k_cu_9ff1812c4cuda3std3__45__cpo5beginE:
	.zero		1
	.type		_ZN34_INTERNAL_bf9cfacb_4_k_cu_9ff1812c4cuda3std6ranges3__45__cpo5beginE,@object
	.size		_ZN34_INTERNAL_bf9cfacb_4_k_cu_9ff1812c4cuda3std6ranges3__45__cpo5beginE,(_ZN34_INTERNAL_bf9cfacb_4_k_cu_9ff1812c4cuda3std3__436_GLOBAL__N__bf9cfacb_4_k_cu_9ff1812c6ignoreE - _ZN34_INTERNAL_bf9cfacb_4_k_cu_9ff1812c4cuda3std6ranges3__45__cpo5beginE)
_ZN34_INTERNAL_bf9cfacb_4_k_cu_9ff1812c4cuda3std6ranges3__45__cpo5beginE:
	.zero		1
	.type		_ZN34_INTERNAL_bf9cfacb_4_k_cu_9ff1812c4cuda3std3__436_GLOBAL__N__bf9cfacb_4_k_cu_9ff1812c6ignoreE,@object
	.size		_ZN34_INTERNAL_bf9cfacb_4_k_cu_9ff1812c4cuda3std3__436_GLOBAL__N__bf9cfacb_4_k_cu_9ff1812c6ignoreE,(_ZN34_INTERNAL_bf9cfacb_4_k_cu_9ff1812c4cuda3std6ranges3__45__cpo4dataE - _ZN34_INTERNAL_bf9cfacb_4_k_cu_9ff1812c4cuda3std3__436_GLOBAL__N__bf9cfacb_4_k_cu_9ff1812c6ignoreE)
_ZN34_INTERNAL_bf9cfacb_4_k_cu_9ff1812c4cuda3std3__436_GLOBAL__N__bf9cfacb_4_k_cu_9ff1812c6ignoreE:
	.zero		1
	.type		_ZN34_INTERNAL_bf9cfacb_4_k_cu_9ff1812c4cuda3std6ranges3__45__cpo4dataE,@object
	.size		_ZN34_INTERNAL_bf9cfacb_4_k_cu_9ff1812c4cuda3std6ranges3__45__cpo4dataE,(_ZN34_INTERNAL_bf9cfacb_4_k_cu_9ff1812c6thrust24THRUST_300001_SM_1000_NS12placeholders2_7E - _ZN34_INTERNAL_bf9cfacb_4_k_cu_9ff1812c4cuda3std6ranges3__45__cpo4dataE)
_ZN34_INTERNAL_bf9cfacb_4_k_cu_9ff1812c4cuda3std6ranges3__45__cpo4dataE:
	.zero		1
	.type		_ZN34_INTERNAL_bf9cfacb_4_k_cu_9ff1812c6thrust24THRUST_300001_SM_1000_NS12placeholders2_7E,@object
	.size		_ZN34_INTERNAL_bf9cfacb_4_k_cu_9ff1812c6thrust24THRUST_300001_SM_1000_NS12placeholders2_7E,(_ZN34_INTERNAL_bf9cfacb_4_k_cu_9ff1812c4cuda3std3__45__cpo6rbeginE - _ZN34_INTERNAL_bf9cfacb_4_k_cu_9ff1812c6thrust24THRUST_300001_SM_1000_NS12placeholders2_7E)
_ZN34_INTERNAL_bf9cfacb_4_k_cu_9ff1812c6thrust24THRUST_300001_SM_1000_NS12placeholders2_7E:
	.zero		1
	.type		_ZN34_INTERNAL_bf9cfacb_4_k_cu_9ff1812c4cuda3std3__45__cpo6rbeginE,@object
	.size		_ZN34_INTERNAL_bf9cfacb_4_k_cu_9ff1812c4cuda3std3__45__cpo6rbeginE,(_ZN34_INTERNAL_bf9cfacb_4_k_cu_9ff1812c4cuda3std6ranges3__45__cpo7advanceE - _ZN34_INTERNAL_bf9cfacb_4_k_cu_9ff1812c4cuda3std3__45__cpo6rbeginE)
_ZN34_INTERNAL_bf9cfacb_4_k_cu_9ff1812c4cuda3std3__45__cpo6rbeginE:
	.zero		1
	.type		_ZN34_INTERNAL_bf9cfacb_4_k_cu_9ff1812c4cuda3std6ranges3__45__cpo7advanceE,@object
	.size		_ZN34_INTERNAL_bf9cfacb_4_k_cu_9ff1812c4cuda3std6ranges3__45__cpo7advanceE,(_ZN34_INTERNAL_bf9cfacb_4_k_cu_9ff1812c4cuda3std3__47nulloptE - _ZN34_INTERNAL_bf9cfacb_4_k_cu_9ff1812c4cuda3std6ranges3__45__cpo7advanceE)
_ZN34_INTERNAL_bf9cfacb_4_k_cu_9ff1812c4cuda3std6ranges3__45__cpo7advanceE:
	.zero		1
	.type		_ZN34_INTERNAL_bf9cfacb_4_k_cu_9ff1812c4cuda3std3__47nulloptE,@object
	.size		_ZN34_INTERNAL_bf9cfacb_4_k_cu_9ff1812c4cuda3std3__47nulloptE,(_ZN34_INTERNAL_bf9cfacb_4_k_cu_9ff1812c4cuda3std6ranges3__45__cpo8distanceE - _ZN34_INTERNAL_bf9cfacb_4_k_cu_9ff1812c4cuda3std3__47nulloptE)
_ZN34_INTERNAL_bf9cfacb_4_k_cu_9ff1812c4cuda3std3__47nulloptE:
	.zero		1
	.type		_ZN34_INTERNAL_bf9cfacb_4_k_cu_9ff1812c4cuda3std6ranges3__45__cpo8distanceE,@object
	.size		_ZN34_INTERNAL_bf9cfacb_4_k_cu_9ff1812c4cuda3std6ranges3__45__cpo8distanceE,(_ZN34_INTERNAL_bf9cfacb_4_k_cu_9ff1812c6thrust24THRUST_300001_SM_1000_NS12placeholders2_6E - _ZN34_INTERNAL_bf9cfacb_4_k_cu_9ff1812c4cuda3std6ranges3__45__cpo8distanceE)
_ZN34_INTERNAL_bf9cfacb_4_k_cu_9ff1812c4cuda3std6ranges3__45__cpo8distanceE:
	.zero		1
	.type		_ZN34_INTERNAL_bf9cfacb_4_k_cu_9ff1812c6thrust24THRUST_300001_SM_1000_NS12placeholders2_6E,@object
	.size		_ZN34_INTERNAL_bf9cfacb_4_k_cu_9ff1812c6thrust24THRUST_300001_SM_1000_NS12placeholders2_6E,(_ZN34_INTERNAL_bf9cfacb_4_k_cu_9ff1812c4cuda3std3__45__cpo4cendE - _ZN34_INTERNAL_bf9cfacb_4_k_cu_9ff1812c6thrust24THRUST_300001_SM_1000_NS12placeholders2_6E)
_ZN34_INTERNAL_bf9cfacb_4_k_cu_9ff1812c6thrust24THRUST_300001_SM_1000_NS12placeholders2_6E:
	.zero		1
	.type		_ZN34_INTERNAL_bf9cfacb_4_k_cu_9ff1812c4cuda3std3__45__cpo4cendE,@object
	.size		_ZN34_INTERNAL_bf9cfacb_4_k_cu_9ff1812c4cuda3std3__45__cpo4cendE,(_ZN34_INTERNAL_bf9cfacb_4_k_cu_9ff1812c4cuda3std6ranges3__45__cpo4cendE - _ZN34_INTERNAL_bf9cfacb_4_k_cu_9ff1812c4cuda3std3__45__cpo4cendE)
_ZN34_INTERNAL_bf9cfacb_4_k_cu_9ff1812c4cuda3std3__45__cpo4cendE:
	.zero		1
	.type		_ZN34_INTERNAL_bf9cfacb_4_k_cu_9ff1812c4cuda3std6ranges3__45__cpo4cendE,@object
	.size		_ZN34_INTERNAL_bf9cfacb_4_k_cu_9ff1812c4cuda3std6ranges3__45__cpo4cendE,(_ZN34_INTERNAL_bf9cfacb_4_k_cu_9ff1812c4cuda3std3__420unreachable_sentinelE - _ZN34_INTERNAL_bf9cfacb_4_k_cu_9ff1812c4cuda3std6ranges3__45__cpo4cendE)
_ZN34_INTERNAL_bf9cfacb_4_k_cu_9ff1812c4cuda3std6ranges3__45__cpo4cendE:
	.zero		1
	.type		_ZN34_INTERNAL_bf9cfacb_4_k_cu_9ff1812c4cuda3std3__420unreachable_sentinelE,@object
	.size		_ZN34_INTERNAL_bf9cfacb_4_k_cu_9ff1812c4cuda3std3__420unreachable_sentinelE,(_ZN34_INTERNAL_bf9cfacb_4_k_cu_9ff1812c4cuda3std6ranges3__45__cpo5ssizeE - _ZN34_INTERNAL_bf9cfacb_4_k_cu_9ff1812c4cuda3std3__420unreachable_sentinelE)
_ZN34_INTERNAL_bf9cfacb_4_k_cu_9ff1812c4cuda3std3__420unreachable_sentinelE:
	.zero		1
	.type		_ZN34_INTERNAL_bf9cfacb_4_k_cu_9ff1812c4cuda3std6ranges3__45__cpo5ssizeE,@object
	.size		_ZN34_INTERNAL_bf9cfacb_4_k_cu_9ff1812c4cuda3std6ranges3__45__cpo5ssizeE,(_ZN34_INTERNAL_bf9cfacb_4_k_cu_9ff1812c6thrust24THRUST_300001_SM_1000_NS12placeholders3_10E - _ZN34_INTERNAL_bf9cfacb_4_k_cu_9ff1812c4cuda3std6ranges3__45__cpo5ssizeE)
_ZN34_INTERNAL_bf9cfacb_4_k_cu_9ff1812c4cuda3std6ranges3__45__cpo5ssizeE:
	.zero		1
	.type		_ZN34_INTERNAL_bf9cfacb_4_k_cu_9ff1812c6thrust24THRUST_300001_SM_1000_NS12placeholders3_10E,@object
	.size		_ZN34_INTERNAL_bf9cfacb_4_k_cu_9ff1812c6thrust24THRUST_300001_SM_1000_NS12placeholders3_10E,(_ZN34_INTERNAL_bf9cfacb_4_k_cu_9ff1812c4cuda3std3__45__cpo5crendE - _ZN34_INTERNAL_bf9cfacb_4_k_cu_9ff1812c6thrust24THRUST_300001_SM_1000_NS12placeholders3_10E)
_ZN34_INTERNAL_bf9cfacb_4_k_cu_9ff1812c6thrust24THRUST_300001_SM_1000_NS12placeholders3_10E:
	.zero		1
	.type		_ZN34_INTERNAL_bf9cfacb_4_k_cu_9ff1812c4cuda3std3__45__cpo5crendE,@object
	.size		_ZN34_INTERNAL_bf9cfacb_4_k_cu_9ff1812c4cuda3std3__45__cpo5crendE,(_ZN34_INTERNAL_bf9cfacb_4_k_cu_9ff1812c4cuda3std6ranges3__45__cpo4prevE - _ZN34_INTERNAL_bf9cfacb_4_k_cu_9ff1812c4cuda3std3__45__cpo5crendE)
_ZN34_INTERNAL_bf9cfacb_4_k_cu_9ff1812c4cuda3std3__45__cpo5crendE:
	.zero		1
	.type		_ZN34_INTERNAL_bf9cfacb_4_k_cu_9ff1812c4cuda3std6ranges3__45__cpo4prevE,@object
	.size		_ZN34_INTERNAL_bf9cfacb_4_k_cu_9ff1812c4cuda3std6ranges3__45__cpo4prevE,(_ZN34_INTERNAL_bf9cfacb_4_k_cu_9ff1812c4cuda3std6ranges3__45__cpo9iter_moveE - _ZN34_INTERNAL_bf9cfacb_4_k_cu_9ff1812c4cuda3std6ranges3__45__cpo4prevE)
_ZN34_INTERNAL_bf9cfacb_4_k_cu_9ff1812c4cuda3std6ranges3__45__cpo4prevE:
	.zero		1
	.type		_ZN34_INTERNAL_bf9cfacb_4_k_cu_9ff1812c4cuda3std6ranges3__45__cpo9iter_moveE,@object
	.size		_ZN34_INTERNAL_bf9cfacb_4_k_cu_9ff1812c4cuda3std6ranges3__45__cpo9iter_moveE,(_ZN34_INTERNAL_bf9cfacb_4_k_cu_9ff1812c6thrust24THRUST_300001_SM_1000_NS12placeholders2_2E - _ZN34_INTERNAL_bf9cfacb_4_k_cu_9ff1812c4cuda3std6ranges3__45__cpo9iter_moveE)
_ZN34_INTERNAL_bf9cfacb_4_k_cu_9ff1812c4cuda3std6ranges3__45__cpo9iter_moveE:
	.zero		1
	.type		_ZN34_INTERNAL_bf9cfacb_4_k_cu_9ff1812c6thrust24THRUST_300001_SM_1000_NS12placeholders2_2E,@object
	.size		_ZN34_INTERNAL_bf9cfacb_4_k_cu_9ff1812c6thrust24THRUST_300001_SM_1000_NS12placeholders2_2E,(_ZN34_INTERNAL_bf9cfacb_4_k_cu_9ff1812c6thrust24THRUST_300001_SM_1000_NS12placeholders2_4E - _ZN34_INTERNAL_bf9cfacb_4_k_cu_9ff1812c6thrust24THRUST_300001_SM_1000_NS12placeholders2_2E)
_ZN34_INTERNAL_bf9cfacb_4_k_cu_9ff1812c6thrust24THRUST_300001_SM_1000_NS12placeholders2_2E:
	.zero		1
	.type		_ZN34_INTERNAL_bf9cfacb_4_k_cu_9ff1812c6thrust24THRUST_300001_SM_1000_NS12placeholders2_4E,@object
	.size		_ZN34_INTERNAL_bf9cfacb_4_k_cu_9ff1812c6thrust24THRUST_300001_SM_1000_NS12placeholders2_4E,(_ZN34_INTERNAL_bf9cfacb_4_k_cu_9ff1812c4cuda3std3__45__cpo3endE - _ZN34_INTERNAL_bf9cfacb_4_k_cu_9ff1812c6thrust24THRUST_300001_SM_1000_NS12placeholders2_4E)
_ZN34_INTERNAL_bf9cfacb_4_k_cu_9ff1812c6thrust24THRUST_300001_SM_1000_NS12placeholders2_4E:
	.zero		1
	.type		_ZN34_INTERNAL_bf9cfacb_4_k_cu_9ff1812c4cuda3std3__45__cpo3endE,@object
	.size		_ZN34_INTERNAL_bf9cfacb_4_k_cu_9ff1812c4cuda3std3__45__cpo3endE,(_ZN34_INTERNAL_bf9cfacb_4_k_cu_9ff1812c4cuda3std6ranges3__45__cpo3endE - _ZN34_INTERNAL_bf9cfacb_4_k_cu_9ff1812c4cuda3std3__45__cpo3endE)
_ZN34_INTERNAL_bf9cfacb_4_k_cu_9ff1812c4cuda3std3__45__cpo3endE:
	.zero		1
	.type		_ZN34_INTERNAL_bf9cfacb_4_k_cu_9ff1812c4cuda3std6ranges3__45__cpo3endE,@object
	.size		_ZN34_INTERNAL_bf9cfacb_4_k_cu_9ff1812c4cuda3std6ranges3__45__cpo3endE,(_ZN34_INTERNAL_bf9cfacb_4_k_cu_9ff1812c4cuda3std3__419piecewise_constructE - _ZN34_INTERNAL_bf9cfacb_4_k_cu_9ff1812c4cuda3std6ranges3__45__cpo3endE)
_ZN34_INTERNAL_bf9cfacb_4_k_cu_9ff1812c4cuda3std6ranges3__45__cpo3endE:
	.zero		1
	.type		_ZN34_INTERNAL_bf9cfacb_4_k_cu_9ff1812c4cuda3std3__419piecewise_constructE,@object
	.size		_ZN34_INTERNAL_bf9cfacb_4_k_cu_9ff1812c4cuda3std3__419piecewise_constructE,(_ZN34_INTERNAL_bf9cfacb_4_k_cu_9ff1812c4cuda3std6ranges3__45__cpo5cdataE - _ZN34_INTERNAL_bf9cfacb_4_k_cu_9ff1812c4cuda3std3__419piecewise_constructE)
_ZN34_INTERNAL_bf9cfacb_4_k_cu_9ff1812c4cuda3std3__419piecewise_constructE:
	.zero		1
	.type		_ZN34_INTERNAL_bf9cfacb_4_k_cu_9ff1812c4cuda3std6ranges3__45__cpo5cdataE,@object
	.size		_ZN34_INTERNAL_bf9cfacb_4_k_cu_9ff1812c4cuda3std6ranges3__45__cpo5cdataE,(_ZN34_INTERNAL_bf9cfacb_4_k_cu_9ff1812c6thrust24THRUST_300001_SM_1000_NS12placeholders2_8E - _ZN34_INTERNAL_bf9cfacb_4_k_cu_9ff1812c4cuda3std6ranges3__45__cpo5cdataE)
_ZN34_INTERNAL_bf9cfacb_4_k_cu_9ff1812c4cuda3std6ranges3__45__cpo5cdataE:
	.zero		1
	.type		_ZN34_INTERNAL_bf9cfacb_4_k_cu_9ff1812c6thrust24THRUST_300001_SM_1000_NS12placeholders2_8E,@object
	.size		_ZN34_INTERNAL_bf9cfacb_4_k_cu_9ff1812c6thrust24THRUST_300001_SM_1000_NS12placeholders2_8E,(_ZN34_INTERNAL_bf9cfacb_4_k_cu_9ff1812c4cuda3std3__45__cpo4rendE - _ZN34_INTERNAL_bf9cfacb_4_k_cu_9ff1812c6thrust24THRUST_300001_SM_1000_NS12placeholders2_8E)
_ZN34_INTERNAL_bf9cfacb_4_k_cu_9ff1812c6thrust24THRUST_300001_SM_1000_NS12placeholders2_8E:
	.zero		1
	.type		_ZN34_INTERNAL_bf9cfacb_4_k_cu_9ff1812c4cuda3std3__45__cpo4rendE,@object
	.size		_ZN34_INTERNAL_bf9cfacb_4_k_cu_9ff1812c4cuda3std3__45__cpo4rendE,(_ZN34_INTERNAL_bf9cfacb_4_k_cu_9ff1812c4cuda3std6ranges3__45__cpo9iter_swapE - _ZN34_INTERNAL_bf9cfacb_4_k_cu_9ff1812c4cuda3std3__45__cpo4rendE)
_ZN34_INTERNAL_bf9cfacb_4_k_cu_9ff1812c4cuda3std3__45__cpo4rendE:
	.zero		1
	.type		_ZN34_INTERNAL_bf9cfacb_4_k_cu_9ff1812c4cuda3std6ranges3__45__cpo9iter_swapE,@object
	.size		_ZN34_INTERNAL_bf9cfacb_4_k_cu_9ff1812c4cuda3std6ranges3__45__cpo9iter_swapE,(_ZN34_INTERNAL_bf9cfacb_4_k_cu_9ff1812c4cuda3std3__48unexpectE - _ZN34_INTERNAL_bf9cfacb_4_k_cu_9ff1812c4cuda3std6ranges3__45__cpo9iter_swapE)
_ZN34_INTERNAL_bf9cfacb_4_k_cu_9ff1812c4cuda3std6ranges3__45__cpo9iter_swapE:
	.zero		1
	.type		_ZN34_INTERNAL_bf9cfacb_4_k_cu_9ff1812c4cuda3std3__48unexpectE,@object
	.size		_ZN34_INTERNAL_bf9cfacb_4_k_cu_9ff1812c4cuda3std3__48unexpectE,(_ZN34_INTERNAL_bf9cfacb_4_k_cu_9ff1812c6thrust24THRUST_300001_SM_1000_NS6system6detail10sequential3seqE - _ZN34_INTERNAL_bf9cfacb_4_k_cu_9ff1812c4cuda3std3__48unexpectE)
_ZN34_INTERNAL_bf9cfacb_4_k_cu_9ff1812c4cuda3std3__48unexpectE:
	.zero		1
	.type		_ZN34_INTERNAL_bf9cfacb_4_k_cu_9ff1812c6thrust24THRUST_300001_SM_1000_NS6system6detail10sequential3seqE,@object
	.size		_ZN34_INTERNAL_bf9cfacb_4_k_cu_9ff1812c6thrust24THRUST_300001_SM_1000_NS6system6detail10sequential3seqE,(.L_29 - _ZN34_INTERNAL_bf9cfacb_4_k_cu_9ff1812c6thrust24THRUST_300001_SM_1000_NS6system6detail10sequential3seqE)
_ZN34_INTERNAL_bf9cfacb_4_k_cu_9ff1812c6thrust24THRUST_300001_SM_1000_NS6system6detail10sequential3seqE:
	.zero		1
.L_29:


//--------------------- .nv.constant0._ZN3cub18CUB_300001_SM_10006detail11EmptyKernelIvEEvv --------------------------
	.section	.nv.constant0._ZN3cub18CUB_300001_SM_10006detail11EmptyKernelIvEEvv,"a",@progbits
	.sectionflags	@""
	.align	4
.nv.constant0._ZN3cub18CUB_300001_SM_10006detail11EmptyKernelIvEEvv:
	.zero		896


//--------------------- .nv.constant0._Z18setup_flags_kernelPKiPji --------------------------
	.section	.nv.constant0._Z18setup_flags_kernelPKiPji,"a",@progbits
	.sectionflags	@""
	.align	4
.nv.constant0._Z18setup_flags_kernelPKiPji:
	.zero		916


//--------------------- .nv.constant0._Z19setup_counts_kernelPiPKji --------------------------
	.section	.nv.constant0._Z19setup_counts_kernelPiPKji,"a",@progbits
	.sectionflags	@""
	.align	4
.nv.constant0._Z19setup_counts_kernelPiPKji:
	.zero		916


//--------------------- SYMBOLS --------------------------

	.type		.nv.reservedSmem.offset0,@object
	.size		.nv.reservedSmem.offset0,0x4
